	.headerflags	@"EF_CUDA_TEXMODE_UNIFIED EF_CUDA_64BIT_ADDRESS EF_CUDA_ACCELERATORS EF_CUDA_SM90 EF_CUDA_VIRTUAL_SM(EF_CUDA_SM90)"
	.elftype	@"ET_EXEC"


//--------------------- .nv.info                  --------------------------
	.section	.nv.info,"",@"SHT_CUDA_INFO"
	.align	4


	//----- nvinfo : EIATTR_REGCOUNT
	.align		4
        /*0000*/ 	.byte	0x04, 0x2f
        /*0002*/ 	.short	(.L_1 - .L_0)
	.align		4
.L_0:
        /*0004*/ 	.word	index@(kernel)
        /*0008*/ 	.word	0x00000008


	//----- nvinfo : EIATTR_MIN_STACK_SIZE
	.align		4
.L_1:
        /*000c*/ 	.byte	0x04, 0x12
        /*000e*/ 	.short	(.L_3 - .L_2)
	.align		4
.L_2:
        /*0010*/ 	.word	index@(kernel)
        /*0014*/ 	.word	0x00000000


	//----- nvinfo : EIATTR_FRAME_SIZE
	.align		4
.L_3:
        /*0018*/ 	.byte	0x04, 0x11
        /*001a*/ 	.short	(.L_5 - .L_4)
	.align		4
.L_4:
        /*001c*/ 	.word	index@(kernel)
        /*0020*/ 	.word	0x00000000


	//----- nvinfo : EIATTR_MIN_STACK_SIZE
	.align		4
.L_5:
        /*0024*/ 	.byte	0x04, 0x12
        /*0026*/ 	.short	(.L_7 - .L_6)
	.align		4
.L_6:
        /*0028*/ 	.word	index@(kernel)
        /*002c*/ 	.word	0x00000000
.L_7:


//--------------------- .nv.info.kernel           --------------------------
	.section	.nv.info.kernel,"",@"SHT_CUDA_INFO"
	.sectionflags	@""
	.align	4


	//----- nvinfo : EIATTR_CUDA_API_VERSION
	.align		4
        /*0000*/ 	.byte	0x04, 0x37
        /*0002*/ 	.short	(.L_9 - .L_8)
.L_8:
        /*0004*/ 	.word	0x0000007c


	//----- nvinfo : EIATTR_KPARAM_INFO
	.align		4
.L_9:
        /*0008*/ 	.byte	0x04, 0x17
        /*000a*/ 	.short	(.L_11 - .L_10)
.L_10:
        /*000c*/ 	.word	0x00000000
        /*0010*/ 	.short	0x0001
        /*0012*/ 	.short	0x00b0
        /*0014*/ 	.byte	0x00, 0xf0, 0x01, 0x02


	//----- nvinfo : EIATTR_KPARAM_INFO
	.align		4
.L_11:
        /*0018*/ 	.byte	0x04, 0x17
        /*001a*/ 	.short	(.L_13 - .L_12)
.L_12:
        /*001c*/ 	.word	0x00000000
        /*0020*/ 	.short	0x0000
        /*0022*/ 	.short	0x0030
        /*0024*/ 	.byte	0x00, 0xf0, 0x01, 0x02


	//----- nvinfo : EIATTR_SPARSE_MMA_MASK
	.align		4
.L_13:
        /*0028*/ 	.byte	0x03, 0x50
        /*002a*/ 	.short	0x0000


	//----- nvinfo : EIATTR_MAXREG_COUNT
	.align		4
        /*002c*/ 	.byte	0x03, 0x1b
        /*002e*/ 	.short	0x00ff


	//----- nvinfo : EIATTR_INT_WARP_WIDE_INSTR_OFFSETS
	.align		4
        /*0030*/ 	.byte	0x04, 0x31
        /*0032*/ 	.short	(.L_15 - .L_14)


	//   ....[0]....
.L_14:
        /*0034*/ 	.word	0x00000060


	//----- nvinfo : EIATTR_COOP_GROUP_MASK_REGIDS
	.align		4
.L_15:
        /*0038*/ 	.byte	0x04, 0x29
        /*003a*/ 	.short	(.L_17 - .L_16)


	//   ....[0]....
.L_16:
        /*003c*/ 	.word	0xffffffff


	//   ....[1]....
        /*0040*/ 	.word	0xffffffff


	//----- nvinfo : EIATTR_COOP_GROUP_INSTR_OFFSETS
	.align		4
.L_17:
        /*0044*/ 	.byte	0x04, 0x28
        /*0046*/ 	.short	(.L_19 - .L_18)


	//   ....[0]....
.L_18:
        /*0048*/ 	.word	0x00000060


	//   ....[1]....
        /*004c*/ 	.word	0x000000d0


	//----- nvinfo : EIATTR_MBARRIER_INSTR_OFFSETS
	.align		4
.L_19:
        /*0050*/ 	.byte	0x04, 0x39
        /*0052*/ 	.short	(.L_21 - .L_20)


	//   ....[0]....
.L_20:
        /*0054*/ 	.word	0x00000140
        /*0058*/ 	.word	0x000000ff
        /*005c*/ 	.word	0x00000000
        /*0060*/ 	.short	0x0100
        /*0062*/ 	.byte	0x04
	.zero		1


	//   ....[1]....
        /*0064*/ 	.word	0x00000380
        /*0068*/ 	.word	0x00000005
        /*006c*/ 	.word	0x00000000
        /*0070*/ 	.short	0x010a
        /*0072*/ 	.byte	0x3f
	.zero		1


	//----- nvinfo : EIATTR_NUM_MBARRIERS
	.align		4
.L_21:
        /*0074*/ 	.byte	0x03, 0x38
        /*0076*/ 	.short	0x0001


	//----- nvinfo : EIATTR_EXIT_INSTR_OFFSETS
	.align		4
        /*0078*/ 	.byte	0x04, 0x1c
        /*007a*/ 	.short	(.L_23 - .L_22)


	//   ....[0]....
.L_22:
        /*007c*/ 	.word	0x00000460


	//----- nvinfo : EIATTR_CRS_STACK_SIZE
	.align		4
.L_23:
        /*0080*/ 	.byte	0x04, 0x1e
        /*0082*/ 	.short	(.L_25 - .L_24)
.L_24:
        /*0084*/ 	.word	0x00000000


	//----- nvinfo : EIATTR_CBANK_PARAM_SIZE
	.align		4
.L_25:
        /*0088*/ 	.byte	0x03, 0x19
        /*008a*/ 	.short	0x0130


	//----- nvinfo : EIATTR_PARAM_CBANK
	.align		4
        /*008c*/ 	.byte	0x04, 0x0a
        /*008e*/ 	.short	(.L_27 - .L_26)
	.align		4
.L_26:
        /*0090*/ 	.word	index@(.nv.constant0.kernel)
        /*0094*/ 	.short	0x0210
        /*0096*/ 	.short	0x0130


	//----- nvinfo : EIATTR_SW_WAR
	.align		4
.L_27:
        /*0098*/ 	.byte	0x04, 0x36
        /*009a*/ 	.short	(.L_29 - .L_28)
.L_28:
        /*009c*/ 	.word	0x00000008
.L_29:


//--------------------- .nv.callgraph             --------------------------
	.section	.nv.callgraph,"",@"SHT_CUDA_CALLGRAPH"
	.align	4
	.sectionentsize	8
	.align		4
        /*0000*/ 	.word	0x00000000
	.align		4
        /*0004*/ 	.word	0xffffffff
	.align		4
        /*0008*/ 	.word	0x00000000
	.align		4
        /*000c*/ 	.word	0xfffffffe
	.align		4
        /*0010*/ 	.word	0x00000000
	.align		4
        /*0014*/ 	.word	0xfffffffd
	.align		4
        /*0018*/ 	.word	0x00000000
	.align		4
        /*001c*/ 	.word	0xfffffffc


//--------------------- .text.kernel              --------------------------
	.section	.text.kernel,"ax",@progbits
	.sectionflags	@"SHF_BARRIERS=1"
	.align	128
        .global         kernel
        .type           kernel,@function
        .size           kernel,(.L_x_6 - kernel)
        .other          kernel,@"STO_CUDA_ENTRY STV_DEFAULT"
kernel:
.text.kernel:
[----:B------:R-:W0:Y:S02]  /*0000*/  LDC R1, c[0x0][0x28] ;  /* 0x00000a00ff017b82 */ /* 0x000e240000000800 */
[----:B------:R-:W1:Y:S01]  /*0010*/  S2R R0, SR_TID.X ;  /* 0x0000000000007919 */ /* 0x000e620000002100 */
[----:B------:R-:W-:Y:S01]  /*0020*/  ULDC.64 UR12, c[0x0][0x198] ;  /* 0x00006600000c7ab9 */ /* 0x000fe20000000a00 */
[----:B------:R-:W2:Y:S01]  /*0030*/  S2UR UR5, SR_CTAID.X ;  /* 0x00000000000579c3 */ /* 0x000ea20000002500 */
[----:B------:R-:W-:Y:S01]  /*0040*/  BSSY B0, `(.L_x_0) ;  /* 0x0000016000007945 */ /* 0x000fe20003800000 */
[----:B-1----:R-:W-:-:S13]  /*0050*/  ISETP.NE.U32.AND P0, PT, R0, RZ, PT ;  /* 0x000000ff0000720c */ /* 0x002fda0003f05070 */
[----:B------:R-:W-:-:S05]  /*0060*/  VOTEU.ALL UP2, P0 ;  /* 0x00000000003f7886 */ /* 0x000fca0000040000 */
[----:B------:R-:W-:Y:S02]  /*0070*/  @!UP2 UIADD3 UR6, UP0, UR12, 0x30, URZ ;  /* 0x000000300c06a890 */ /* 0x000fe4000ff1e03f */
[----:B------:R-:W-:Y:S02]  /*0080*/  @!UP2 UIADD3 UR8, UP1, UR12, 0xb0, URZ ;  /* 0x000000b00c08a890 */ /* 0x000fe4000ff3e03f */
[----:B------:R-:W-:Y:S02]  /*0090*/  @!UP2 UIADD3.X UR7, URZ, UR13, URZ, UP0, !UPT ;  /* 0x0000000d3f07a290 */ /* 0x000fe400087fe43f */
[----:B------:R-:W-:-:S07]  /*00a0*/  @!UP2 UIADD3.X UR9, URZ, UR13, URZ, UP1, !UPT ;  /* 0x0000000d3f09a290 */ /* 0x000fce0008ffe43f */
[----:B------:R2:W-:Y:S02]  /*00b0*/  @!UP2 UTMACCTL.PF [UR6] ;  /* 0x000000000600a9b9 */ /* 0x0005e40008040000 */
[----:B------:R2:W-:Y:S01]  /*00c0*/  @!UP2 UTMACCTL.PF [UR8] ;  /* 0x000000000800a9b9 */ /* 0x0005e20008040000 */
[----:B------:R-:W-:Y:S01]  /*00d0*/  NOP ;  /* 0x0000000000007918 */ /* 0x000fe20000000000 */
[----:B--2---:R-:W-:Y:S05]  /*00e0*/  @P0 BRA `(.L_x_1) ;  /* 0x00000000002c0947 */ /* 0x004fea0003800000 */
[----:B------:R-:W1:Y:S01]  /*00f0*/  S2UR UR6, SR_CgaCtaId ;  /* 0x00000000000679c3 */ /* 0x000e620000008800 */
[----:B------:R-:W-:Y:S01]  /*0100*/  UMOV UR4, 0x400 ;  /* 0x0000040000047882 */ /* 0x000fe20000000000 */
[----:B------:R-:W-:Y:S01]  /*0110*/  UMOV UR7, 0x7ffff800 ;  /* 0x7ffff80000077882 */ /* 0x000fe20000000000 */
[----:B-1----:R-:W-:-:S03]  /*0120*/  UPRMT UR4, UR6, 0x654, UR4 ;  /* 0x0000065406047896 */ /* 0x002fc60008000004 */
[----:B------:R-:W-:Y:S01]  /*0130*/  UMOV UR6, 0x1ffffe ;  /* 0x001ffffe00067882 */ /* 0x000fe20000000000 */
[----:B------:R-:W-:Y:S01]  /*0140*/  NOP ;  /* 0x0000000000007918 */ /* 0x000fe20000000000 */
[----:B------:R-:W1:Y:S07]  /*0150*/  FENCE.VIEW.ASYNC.S ;  /* 0x00000000000073c6 */ /* 0x000e6e0000000000 */
[----:B------:R1:W1:Y:S01]  /*0160*/  SYNCS.EXCH.64 URZ, [UR4], UR6 ;  /* 0x00000006043f75b2 */ /* 0x0002620008000100 */
[----:B------:R2:W-:Y:S06]  /*0170*/  MEMBAR.ALL.CTA ;  /* 0x0000000000007992 */ /* 0x0005ec0000008000 */
[----:B--2---:R-:W1:Y:S01]  /*0180*/  FENCE.VIEW.ASYNC.S ;  /* 0x00000000000073c6 */ /* 0x004e620000000000 */
[----:B------:R-:W-:-:S04]  /*0190*/  DEPBAR.LE SB1, 0x0 ;  /* 0x000090000000791a */ /* 0x000fc80000000000 */
.L_x_1:
[----:B------:R-:W-:Y:S05]  /*01a0*/  BSYNC B0 ;  /* 0x0000000000007941 */ /* 0x000fea0003800000 */
.L_x_0:
[----:B------:R-:W-:Y:S01]  /*01b0*/  USHF.L.U32 UR10, UR5, 0x7, URZ ;  /* 0x00000007050a7899 */ /* 0x000fe2000800063f */
[----:B---3--:R-:W-:Y:S01]  /*01c0*/  BAR.SYNC.DEFER_BLOCKING 0x0 ;  /* 0x0000000000007b1d */ /* 0x008fe20000010000 */
[----:B------:R-:W-:Y:S02]  /*01d0*/  USHF.L.U32 UR4, UR5, 0x2, URZ ;  /* 0x0000000205047899 */ /* 0x000fe4000800063f */
[----:B------:R-:W-:-:S03]  /*01e0*/  ULOP3.LUT UR10, UR10, 0xf80, URZ, 0xe2, !UPT ;  /* 0x00000f800a0a7892 */ /* 0x000fc6000f8ee23f */
[----:B------:R-:W-:Y:S09]  /*01f0*/  @P0 BRA `(.L_x_2) ;  /* 0x0000000000900947 */ /* 0x000ff20003800000 */
[----:B------:R-:W1:Y:S01]  /*0200*/  S2UR UR6, SR_CgaCtaId ;  /* 0x00000000000679c3 */ /* 0x000e620000008800 */
[----:B------:R-:W-:Y:S01]  /*0210*/  IMAD.U32 R0, RZ, RZ, UR4 ;  /* 0x00000004ff007e24 */ /* 0x000fe2000f8e00ff */
[----:B------:R-:W-:Y:S01]  /*0220*/  UIADD3 UR14, UP0, UR12, 0x30, URZ ;  /* 0x000000300c0e7890 */ /* 0x000fe2000ff1e03f */
[----:B------:R-:W-:Y:S01]  /*0230*/  PLOP3.LUT P0, PT, PT, PT, PT, 0x80, 0x0 ;  /* 0x000000000000781c */ /* 0x000fe20003f0f070 */
[----:B------:R-:W-:Y:S01]  /*0240*/  UMOV UR5, 0x400 ;  /* 0x0000040000057882 */ /* 0x000fe20000000000 */
[----:B------:R-:W-:Y:S01]  /*0250*/  UMOV UR7, 0x10000000 ;  /* 0x1000000000077882 */ /* 0x000fe20000000000 */
[----:B------:R-:W-:Y:S01]  /*0260*/  LOP3.LUT R0, R0, 0xffffff80, RZ, 0xc0, !PT ;  /* 0xffffff8000007812 */ /* 0x000fe200078ec0ff */
[----:B------:R-:W-:-:S03]  /*0270*/  UIADD3.X UR15, URZ, UR13, URZ, UP0, !UPT ;  /* 0x0000000d3f0f7290 */ /* 0x000fc600087fe43f */
[----:B------:R-:W-:Y:S01]  /*0280*/  R2UR UR11, R0 ;  /* 0x00000000000b72ca */ /* 0x000fe200000e0000 */
[----:B-1----:R-:W-:-:S03]  /*0290*/  UPRMT UR8, UR6, 0x654, UR5 ;  /* 0x0000065406087896 */ /* 0x002fc60008000005 */
[----:B------:R-:W-:-:S11]  /*02a0*/  UMOV UR6, 0x0 ;  /* 0x0000000000067882 */ /* 0x000fd60000000000 */
.L_x_3:
[----:B------:R-:W-:Y:S01]  /*02b0*/  @P0 ELECT P1, URZ, PT ;  /* 0x00000000003f082f */ /* 0x000fe20003820000 */
[----:B------:R-:W-:Y:S02]  /*02c0*/  UMOV UR9, UR8 ;  /* 0x0000000800097c82 */ /* 0x000fe40008000000 */
[----:B------:R1:W-:Y:S10]  /*02d0*/  UTMALDG.2D [UR8], [UR14], desc[UR6] ;  /* 0x000006080e0075b4 */ /* 0x0003f40008009000 */
[----:B------:R-:W-:-:S02]  /*02e0*/  @P1 PLOP3.LUT P0, PT, P1, PT, PT, 0x8, 0x0 ;  /* 0x000000000000181c */ /* 0x000fc40000f0e170 */
[----:B------:R-:W-:-:S11]  /*02f0*/  PLOP3.LUT P1, PT, PT, PT, PT, 0x8, 0x0 ;  /* 0x000000000000781c */ /* 0x000fd60003f2e170 */
[----:B-1----:R-:W-:Y:S05]  /*0300*/  @P0 BRA.U.ANY `(.L_x_3) ;  /* 0xfffffffd00e80947 */ /* 0x002fea000393ffff */
[----:B------:R-:W1:Y:S01]  /*0310*/  S2R R3, SR_CgaCtaId ;  /* 0x0000000000037919 */ /* 0x000e620000008800 */
[----:B------:R-:W-:-:S04]  /*0320*/  IMAD.MOV.U32 R2, RZ, RZ, 0x8000 ;  /* 0x00008000ff027424 */ /* 0x000fc800078e00ff */
[----:B------:R2:W-:Y:S02]  /*0330*/  SYNCS.ARRIVE.TRANS64 RZ, [UR8], R2 ;  /* 0x00000002ffff79a7 */ /* 0x0005e40008000008 */
[----:B--2---:R-:W-:-:S04]  /*0340*/  MOV R2, 0x400 ;  /* 0x0000040000027802 */ /* 0x004fc80000000f00 */
[----:B-1----:R-:W-:-:S07]  /*0350*/  PRMT R5, R3, 0x654, R2 ;  /* 0x0000065403057816 */ /* 0x002fce0000000002 */
.L_x_4:
[----:B------:R-:W-:Y:S02]  /*0360*/  IMAD.MOV.U32 R2, RZ, RZ, -0x80000000 ;  /* 0x80000000ff027424 */ /* 0x000fe400078e00ff */
[----:B------:R-:W-:-:S04]  /*0370*/  IMAD.MOV.U32 R3, RZ, RZ, -0x80000000 ;  /* 0x80000000ff037424 */ /* 0x000fc800078e00ff */
[----:B------:R1:W1:Y:S01]  /*0380*/  SYNCS.PHASECHK.TRANS64.TRYWAIT P0, [R5+URZ], R3 ;  /* 0x00000003050075a7 */ /* 0x000262000800017f */
[----:B------:R-:W-:-:S04]  /*0390*/  DEPBAR.LE SB1, 0x0 ;  /* 0x000090000000791a */ /* 0x000fc80000000000 */
[----:B------:R-:W-:Y:S05]  /*03a0*/  @!P0 NANOSLEEP.SYNCS 0x989680 ;  /* 0x009896800000895d */ /* 0x000fea0003900000 */
[----:B------:R-:W0:Y:S02]  /*03b0*/  @!P0 SYNCS.PHASECHK.TRANS64 P0, [R5+URZ], R3 ;  /* 0x00000003050085a7 */ /* 0x000e24000800007f */
[----:B0-----:R-:W-:Y:S05]  /*03c0*/  @!P0 BRA `(.L_x_4) ;  /* 0xfffffffc00e48947 */ /* 0x001fea000383ffff */
[----:B------:R-:W-:Y:S01]  /*03d0*/  R2UR UR16, R5 ;  /* 0x00000000051072ca */ /* 0x000fe200000e0000 */
[----:B------:R-:W-:Y:S01]  /*03e0*/  UIADD3 UR6, UP0, UR12, 0xb0, URZ ;  /* 0x000000b00c067890 */ /* 0x000fe2000ff1e03f */
[----:B------:R-:W-:Y:S01]  /*03f0*/  R2UR UR18, R0 ;  /* 0x00000000001272ca */ /* 0x000fe200000e0000 */
[----:B------:R-:W-:Y:S02]  /*0400*/  UMOV UR17, UR10 ;  /* 0x0000000a00117c82 */ /* 0x000fe40008000000 */
[----:B------:R-:W-:-:S10]  /*0410*/  UIADD3.X UR7, URZ, UR13, URZ, UP0, !UPT ;  /* 0x0000000d3f077290 */ /* 0x000fd400087fe43f */
[----:B------:R1:W-:Y:S02]  /*0420*/  UTMASTG.2D [UR16], [UR6] ;  /* 0x00000010060073b5 */ /* 0x0003e40008008000 */
[----:B-1----:R-:W-:Y:S01]  /*0430*/  NOP ;  /* 0x0000000000007918 */ /* 0x002fe20000000000 */
.L_x_2:
[----:B------:R-:W-:Y:S05]  /*0440*/  WARPSYNC.ALL ;  /* 0x0000000000007948 */ /* 0x000fea0003800000 */
[----:B------:R-:W-:Y:S06]  /*0450*/  BAR.SYNC.DEFER_BLOCKING 0x0 ;  /* 0x0000000000007b1d */ /* 0x000fec0000010000 */
[----:B------:R-:W-:Y:S05]  /*0460*/  EXIT ;  /* 0x000000000000794d */ /* 0x000fea0003800000 */
.L_x_5:
[----:B------:R-:W-:-:S00]  /*0470*/  BRA `(.L_x_5) ;  /* 0xfffffffc00fc7947 */ /* 0x000fc0000383ffff */
[----:B------:R-:W-:-:S00]  /*0480*/  NOP ;  /* 0x0000000000007918 */ /* 0x000fc00000000000 */
[----:B------:R-:W-:-:S00]  /*0490*/  NOP ;  /* 0x0000000000007918 */ /* 0x000fc00000000000 */
[----:B------:R-:W-:-:S00]  /*04a0*/  NOP ;  /* 0x0000000000007918 */ /* 0x000fc00000000000 */
[----:B------:R-:W-:-:S00]  /*04b0*/  NOP ;  /* 0x0000000000007918 */ /* 0x000fc00000000000 */
[----:B------:R-:W-:-:S00]  /*04c0*/  NOP ;  /* 0x0000000000007918 */ /* 0x000fc00000000000 */
[----:B------:R-:W-:-:S00]  /*04d0*/  NOP ;  /* 0x0000000000007918 */ /* 0x000fc00000000000 */
[----:B------:R-:W-:-:S00]  /*04e0*/  NOP ;  /* 0x0000000000007918 */ /* 0x000fc00000000000 */
[----:B------:R-:W-:-:S00]  /*04f0*/  NOP ;  /* 0x0000000000007918 */ /* 0x000fc00000000000 */
.L_x_6:


//--------------------- .nv.shared.kernel         --------------------------
	.section	.nv.shared.kernel,"aw",@nobits
	.sectionflags	@""
	.align	1024
	.zero		1024


//--------------------- .nv.constant0.kernel      --------------------------
	.section	.nv.constant0.kernel,"a",@progbits
	.sectionflags	@""
	.align	4
.nv.constant0.kernel:
	.zero		832
